//
// Generated by NVIDIA NVVM Compiler
//
// Compiler Build ID: CL-36424714
// Cuda compilation tools, release 13.0, V13.0.88
// Based on NVVM 20.0.0
//

.version 9.0
.target sm_100
.address_size 64

	// .globl	_Z3addPKdS0_Pdi

.visible .entry _Z3addPKdS0_Pdi(
	.param .u64 .ptr .align 1 _Z3addPKdS0_Pdi_param_0,
	.param .u64 .ptr .align 1 _Z3addPKdS0_Pdi_param_1,
	.param .u64 .ptr .align 1 _Z3addPKdS0_Pdi_param_2,
	.param .u32 _Z3addPKdS0_Pdi_param_3
)
{
	.reg .pred 	%p<2>;
	.reg .b32 	%r<6>;
	.reg .b64 	%rd<11>;
	.reg .b64 	%fd<4>;

	ld.param.u64 	%rd1, [_Z3addPKdS0_Pdi_param_0];
	ld.param.u64 	%rd2, [_Z3addPKdS0_Pdi_param_1];
	ld.param.u64 	%rd3, [_Z3addPKdS0_Pdi_param_2];
	ld.param.u32 	%r2, [_Z3addPKdS0_Pdi_param_3];
	mov.u32 	%r3, %ntid.x;
	mov.u32 	%r4, %ctaid.x;
	mov.u32 	%r5, %tid.x;
	mad.lo.s32 	%r1, %r3, %r4, %r5;
	setp.ge.s32 	%p1, %r1, %r2;
	@%p1 bra 	$L__BB0_2;
	cvta.to.global.u64 	%rd4, %rd1;
	cvta.to.global.u64 	%rd5, %rd2;
	cvta.to.global.u64 	%rd6, %rd3;
	mul.wide.s32 	%rd7, %r1, 8;
	add.s64 	%rd8, %rd4, %rd7;
	ld.global.f64 	%fd1, [%rd8];
	add.s64 	%rd9, %rd5, %rd7;
	ld.global.f64 	%fd2, [%rd9];
	add.f64 	%fd3, %fd1, %fd2;
	add.s64 	%rd10, %rd6, %rd7;
	st.global.f64 	[%rd10], %fd3;
$L__BB0_2:
	ret;

}


// ===== COMPILED SASS (sm_100) =====

	.target	sm_100

	.elftype	@"ET_EXEC"


//--------------------- .note.nv.tkinfo           --------------------------
	.section	.note.nv.tkinfo,"",@"SHT_NOTE"
	.sectionflags	@"SHF_NOTE_NV_TKINFO"
	.tkinfo
        /*0018*/ 	.word	0x00000002
        /*0030*/ 	.string	""
        /*0030*/ 	.string	"ptxas"
        /*0030*/ 	.string	"Cuda compilation tools, release 13.0, V13.0.88"
        /*0030*/ 	.string	"Build cuda_13.0.r13.0/compiler.36424714_0"
        /*0030*/ 	.string	"-arch sm_100 -m 64 "



//--------------------- .note.nv.cuinfo           --------------------------
	.section	.note.nv.cuinfo,"",@"SHT_NOTE"
	.sectionflags	@"SHF_NOTE_NV_CUINFO"
        /*0018*/ 	.short	0x0002
        /*001a*/ 	.short	0x0064
        /*001c*/ 	.short	0x0082
	.zero		2


//--------------------- .nv.info                  --------------------------
	.section	.nv.info,"",@"SHT_CUDA_INFO"
	.align	4


	//----- nvinfo : EIATTR_REGCOUNT
	.align		4
        /*0000*/ 	.byte	0x04, 0x2f
        /*0002*/ 	.short	(.L_1 - .L_0)
	.align		4
.L_0:
        /*0004*/ 	.word	index@(_Z3addPKdS0_Pdi)
        /*0008*/ 	.word	0x0000000e


	//----- nvinfo : EIATTR_FRAME_SIZE
	.align		4
.L_1:
        /*000c*/ 	.byte	0x04, 0x11
        /*000e*/ 	.short	(.L_3 - .L_2)
	.align		4
.L_2:
        /*0010*/ 	.word	index@(_Z3addPKdS0_Pdi)
        /*0014*/ 	.word	0x00000000


	//----- nvinfo : EIATTR_MIN_STACK_SIZE
	.align		4
.L_3:
        /*0018*/ 	.byte	0x04, 0x12
        /*001a*/ 	.short	(.L_5 - .L_4)
	.align		4
.L_4:
        /*001c*/ 	.word	index@(_Z3addPKdS0_Pdi)
        /*0020*/ 	.word	0x00000000
.L_5:


//--------------------- .nv.compat                --------------------------
	.section	.nv.compat,"",@"SHT_CUDA_COMPAT_INFO"
	.align	4
        /*0000*/ 	.byte	0x02, 0x09, 0x00, 0x00, 0x02, 0x02, 0x01, 0x00, 0x02, 0x05, 0x05, 0x00, 0x03, 0x07, 0x01, 0x01
        /*0010*/ 	.byte	0x02, 0x03, 0x00, 0x00, 0x02, 0x06, 0x01, 0x00, 0x04, 0x0b, 0x08, 0x00, 0x01, 0x00, 0x00, 0x00
        /*0020*/ 	.byte	0x00, 0x00, 0x00, 0x00


//--------------------- .nv.info._Z3addPKdS0_Pdi  --------------------------
	.section	.nv.info._Z3addPKdS0_Pdi,"",@"SHT_CUDA_INFO"
	.sectionflags	@""
	.align	4


	//----- nvinfo : EIATTR_CUDA_API_VERSION
	.align		4
        /*0000*/ 	.byte	0x04, 0x37
        /*0002*/ 	.short	(.L_7 - .L_6)
.L_6:
        /*0004*/ 	.word	0x00000082


	//----- nvinfo : EIATTR_KPARAM_INFO
	.align		4
.L_7:
        /*0008*/ 	.byte	0x04, 0x17
        /*000a*/ 	.short	(.L_9 - .L_8)
.L_8:
        /*000c*/ 	.word	0x00000000
        /*0010*/ 	.short	0x0003
        /*0012*/ 	.short	0x0018
        /*0014*/ 	.byte	0x00, 0xf0, 0x11, 0x00


	//----- nvinfo : EIATTR_KPARAM_INFO
	.align		4
.L_9:
        /*0018*/ 	.byte	0x04, 0x17
        /*001a*/ 	.short	(.L_11 - .L_10)
.L_10:
        /*001c*/ 	.word	0x00000000
        /*0020*/ 	.short	0x0002
        /*0022*/ 	.short	0x0010
        /*0024*/ 	.byte	0x00, 0xf5, 0x21, 0x00


	//----- nvinfo : EIATTR_KPARAM_INFO
	.align		4
.L_11:
        /*0028*/ 	.byte	0x04, 0x17
        /*002a*/ 	.short	(.L_13 - .L_12)
.L_12:
        /*002c*/ 	.word	0x00000000
        /*0030*/ 	.short	0x0001
        /*0032*/ 	.short	0x0008
        /*0034*/ 	.byte	0x00, 0xf5, 0x21, 0x00


	//----- nvinfo : EIATTR_KPARAM_INFO
	.align		4
.L_13:
        /*0038*/ 	.byte	0x04, 0x17
        /*003a*/ 	.short	(.L_15 - .L_14)
.L_14:
        /*003c*/ 	.word	0x00000000
        /*0040*/ 	.short	0x0000
        /*0042*/ 	.short	0x0000
        /*0044*/ 	.byte	0x00, 0xf5, 0x21, 0x00


	//----- nvinfo : EIATTR_SPARSE_MMA_MASK
	.align		4
.L_15:
        /*0048*/ 	.byte	0x03, 0x50
        /*004a*/ 	.short	0x0000


	//----- nvinfo : EIATTR_MAXREG_COUNT
	.align		4
        /*004c*/ 	.byte	0x03, 0x1b
        /*004e*/ 	.short	0x00ff


	//----- nvinfo : EIATTR_MERCURY_ISA_VERSION
	.align		4
        /*0050*/ 	.byte	0x03, 0x5f
        /*0052*/ 	.short	0x0101


	//----- nvinfo : EIATTR_VRC_CTA_INIT_COUNT
	.align		4
        /*0054*/ 	.byte	0x02, 0x4a
	.zero		1
	.zero		1


	//----- nvinfo : EIATTR_EXIT_INSTR_OFFSETS
	.align		4
        /*0058*/ 	.byte	0x04, 0x1c
        /*005a*/ 	.short	(.L_17 - .L_16)


	//   ....[0]....
.L_16:
        /*005c*/ 	.word	0x00000070


	//   ....[1]....
        /*0060*/ 	.word	0x00000130


	//----- nvinfo : EIATTR_CBANK_PARAM_SIZE
	.align		4
.L_17:
        /*0064*/ 	.byte	0x03, 0x19
        /*0066*/ 	.short	0x001c


	//----- nvinfo : EIATTR_PARAM_CBANK
	.align		4
        /*0068*/ 	.byte	0x04, 0x0a
        /*006a*/ 	.short	(.L_19 - .L_18)
	.align		4
.L_18:
        /*006c*/ 	.word	index@(.nv.constant0._Z3addPKdS0_Pdi)
        /*0070*/ 	.short	0x0380
        /*0072*/ 	.short	0x001c


	//----- nvinfo : EIATTR_SW_WAR
	.align		4
.L_19:
        /*0074*/ 	.byte	0x04, 0x36
        /*0076*/ 	.short	(.L_21 - .L_20)
.L_20:
        /*0078*/ 	.word	0x00000008
.L_21:


//--------------------- .nv.callgraph             --------------------------
	.section	.nv.callgraph,"",@"SHT_CUDA_CALLGRAPH"
	.align	4
	.sectionentsize	8
	.align		4
        /*0000*/ 	.word	0x00000000
	.align		4
        /*0004*/ 	.word	0xffffffff
	.align		4
        /*0008*/ 	.word	0x00000000
	.align		4
        /*000c*/ 	.word	0xfffffffe
	.align		4
        /*0010*/ 	.word	0x00000000
	.align		4
        /*0014*/ 	.word	0xfffffffd
	.align		4
        /*0018*/ 	.word	0x00000000
	.align		4
        /*001c*/ 	.word	0xfffffffc


//--------------------- .text._Z3addPKdS0_Pdi     --------------------------
	.section	.text._Z3addPKdS0_Pdi,"ax",@progbits
	.align	128
        .global         _Z3addPKdS0_Pdi
        .type           _Z3addPKdS0_Pdi,@function
        .size           _Z3addPKdS0_Pdi,(.L_x_1 - _Z3addPKdS0_Pdi)
        .other          _Z3addPKdS0_Pdi,@"STO_CUDA_ENTRY STV_DEFAULT"
_Z3addPKdS0_Pdi:
.text._Z3addPKdS0_Pdi:
[----:B------:R-:W-:Y:S01]  /*0000*/  LDC R1, c[0x0][0x37c] ;  /* 0x0000df00ff017b82 */ /* 0x000fe20000000800 */
[----:B------:R-:W0:Y:S01]  /*0010*/  S2R R11, SR_CTAID.X ;  /* 0x00000000000b7919 */ /* 0x000e220000002500 */
[----:B------:R-:W0:Y:S01]  /*0020*/  LDCU UR4, c[0x0][0x360] ;  /* 0x00006c00ff0477ac */ /* 0x000e220008000800 */
[----:B------:R-:W0:Y:S01]  /*0030*/  S2R R0, SR_TID.X ;  /* 0x0000000000007919 */ /* 0x000e220000002100 */
[----:B------:R-:W1:Y:S01]  /*0040*/  LDCU UR5, c[0x0][0x398] ;  /* 0x00007300ff0577ac */ /* 0x000e620008000800 */
[----:B0-----:R-:W-:-:S05]  /*0050*/  IMAD R11, R11, UR4, R0 ;  /* 0x000000040b0b7c24 */ /* 0x001fca000f8e0200 */
[----:B-1----:R-:W-:-:S13]  /*0060*/  ISETP.GE.AND P0, PT, R11, UR5, PT ;  /* 0x000000050b007c0c */ /* 0x002fda000bf06270 */
[----:B------:R-:W-:Y:S05]  /*0070*/  @P0 EXIT ;  /* 0x000000000000094d */ /* 0x000fea0003800000 */
[----:B------:R-:W0:Y:S01]  /*0080*/  LDC.64 R2, c[0x0][0x380] ;  /* 0x0000e000ff027b82 */ /* 0x000e220000000a00 */
[----:B------:R-:W1:Y:S07]  /*0090*/  LDCU.64 UR4, c[0x0][0x358] ;  /* 0x00006b00ff0477ac */ /* 0x000e6e0008000a00 */
[----:B------:R-:W2:Y:S08]  /*00a0*/  LDC.64 R4, c[0x0][0x388] ;  /* 0x0000e200ff047b82 */ /* 0x000eb00000000a00 */
[----:B------:R-:W3:Y:S01]  /*00b0*/  LDC.64 R8, c[0x0][0x390] ;  /* 0x0000e400ff087b82 */ /* 0x000ee20000000a00 */
[----:B0-----:R-:W-:-:S06]  /*00c0*/  IMAD.WIDE R2, R11, 0x8, R2 ;  /* 0x000000080b027825 */ /* 0x001fcc00078e0202 */
[----:B-1----:R-:W4:Y:S01]  /*00d0*/  LDG.E.64 R2, desc[UR4][R2.64] ;  /* 0x0000000402027981 */ /* 0x002f22000c1e1b00 */
[----:B--2---:R-:W-:-:S06]  /*00e0*/  IMAD.WIDE R4, R11, 0x8, R4 ;  /* 0x000000080b047825 */ /* 0x004fcc00078e0204 */
[----:B------:R-:W4:Y:S01]  /*00f0*/  LDG.E.64 R4, desc[UR4][R4.64] ;  /* 0x0000000404047981 */ /* 0x000f22000c1e1b00 */
[----:B---3--:R-:W-:Y:S01]  /*0100*/  IMAD.WIDE R8, R11, 0x8, R8 ;  /* 0x000000080b087825 */ /* 0x008fe200078e0208 */
[----:B----4-:R-:W-:-:S07]  /*0110*/  DADD R6, R2, R4 ;  /* 0x0000000002067229 */ /* 0x010fce0000000004 */
[----:B------:R-:W-:Y:S01]  /*0120*/  STG.E.64 desc[UR4][R8.64], R6 ;  /* 0x0000000608007986 */ /* 0x000fe2000c101b04 */
[----:B------:R-:W-:Y:S05]  /*0130*/  EXIT ;  /* 0x000000000000794d */ /* 0x000fea0003800000 */
.L_x_0:
[----:B------:R-:W-:-:S00]  /*0140*/  BRA `(.L_x_0) ;  /* 0xfffffffc00fc7947 */ /* 0x000fc0000383ffff */
[----:B------:R-:W-:-:S00]  /*0150*/  NOP ;  /* 0x0000000000007918 */ /* 0x000fc00000000000 */
        /* <DEDUP_REMOVED lines=10> */
.L_x_1:


//--------------------- .nv.shared.reserved.0     --------------------------
	.section	.nv.shared.reserved.0,"aw",@nobits
	.weak		__nv_reservedSMEM_offset_0_alias
	.size		__nv_reservedSMEM_offset_0_alias, 0, 64
	.other		__nv_reservedSMEM_offset_0_alias,@"STO_CUDA_RESERVED_SHARED STV_DEFAULT"
__nv_reservedSMEM_offset_0_alias:
	.zero		0
	.zero		64


//--------------------- .nv.constant0._Z3addPKdS0_Pdi --------------------------
	.section	.nv.constant0._Z3addPKdS0_Pdi,"a",@progbits
	.sectionflags	@""
	.align	4
.nv.constant0._Z3addPKdS0_Pdi:
	.zero		924


//--------------------- SYMBOLS --------------------------

	.type		.nv.reservedSmem.offset0,@object
	.size		.nv.reservedSmem.offset0,0x4
